//
// Generated by NVIDIA NVVM Compiler
//
// Compiler Build ID: CL-36424714
// Cuda compilation tools, release 13.0, V13.0.88
// Based on NVVM 20.0.0
//

.version 9.0
.target sm_100
.address_size 64

	// .globl	_Z17evaluateLogicGatePciS_ii

.visible .entry _Z17evaluateLogicGatePciS_ii(
	.param .u64 .ptr .align 1 _Z17evaluateLogicGatePciS_ii_param_0,
	.param .u32 _Z17evaluateLogicGatePciS_ii_param_1,
	.param .u64 .ptr .align 1 _Z17evaluateLogicGatePciS_ii_param_2,
	.param .u32 _Z17evaluateLogicGatePciS_ii_param_3,
	.param .u32 _Z17evaluateLogicGatePciS_ii_param_4
)
{
	.reg .pred 	%p<12>;
	.reg .b16 	%rs<10>;
	.reg .b32 	%r<27>;
	.reg .b64 	%rd<9>;

	ld.param.u64 	%rd1, [_Z17evaluateLogicGatePciS_ii_param_0];
	ld.param.u32 	%r13, [_Z17evaluateLogicGatePciS_ii_param_1];
	ld.param.u64 	%rd2, [_Z17evaluateLogicGatePciS_ii_param_2];
	ld.param.u32 	%r11, [_Z17evaluateLogicGatePciS_ii_param_3];
	ld.param.u32 	%r12, [_Z17evaluateLogicGatePciS_ii_param_4];
	mov.u32 	%r14, %tid.x;
	mov.u32 	%r15, %ctaid.x;
	mov.u32 	%r16, %ntid.x;
	mad.lo.s32 	%r1, %r15, %r16, %r14;
	setp.ge.s32 	%p1, %r1, %r13;
	@%p1 bra 	$L__BB0_15;
	cvta.to.global.u64 	%rd3, %rd1;
	mul.lo.s32 	%r18, %r11, %r1;
	cvt.s64.s32 	%rd4, %r18;
	add.s64 	%rd5, %rd3, %rd4;
	ld.global.u8 	%rs1, [%rd5];
	cvt.u32.u16 	%r19, %rs1;
	cvt.s32.s8 	%r20, %r19;
	add.s32 	%r2, %r20, -48;
	ld.global.u8 	%rs2, [%rd5+2];
	cvt.u32.u16 	%r21, %rs2;
	cvt.s32.s8 	%r22, %r21;
	add.s32 	%r3, %r22, -48;
	ld.global.u8 	%rs3, [%rd5+4];
	mov.b32 	%r26, 0;
	setp.gt.s16 	%p2, %rs3, 50;
	@%p2 bra 	$L__BB0_6;
	setp.eq.s16 	%p6, %rs3, 48;
	@%p6 bra 	$L__BB0_11;
	setp.eq.s16 	%p7, %rs3, 49;
	@%p7 bra 	$L__BB0_12;
	setp.eq.s16 	%p8, %rs3, 50;
	@%p8 bra 	$L__BB0_5;
	bra.uni 	$L__BB0_14;
$L__BB0_5:
	and.b32  	%r24, %r3, %r2;
	setp.eq.s32 	%p11, %r24, 0;
	selp.u32 	%r26, 1, 0, %p11;
	bra.uni 	$L__BB0_14;
$L__BB0_6:
	setp.eq.s16 	%p3, %rs3, 53;
	@%p3 bra 	$L__BB0_13;
	setp.eq.s16 	%p4, %rs3, 52;
	@%p4 bra 	$L__BB0_10;
	setp.ne.s16 	%p5, %rs3, 51;
	@%p5 bra 	$L__BB0_14;
	or.b32  	%r23, %r3, %r2;
	setp.eq.s32 	%p10, %r23, 0;
	selp.u32 	%r26, 1, 0, %p10;
	bra.uni 	$L__BB0_14;
$L__BB0_10:
	xor.b32  	%r26, %r3, %r2;
	bra.uni 	$L__BB0_14;
$L__BB0_11:
	and.b32  	%r26, %r3, %r2;
	bra.uni 	$L__BB0_14;
$L__BB0_12:
	or.b32  	%r26, %r3, %r2;
	bra.uni 	$L__BB0_14;
$L__BB0_13:
	setp.eq.s16 	%p9, %rs1, %rs2;
	selp.u32 	%r26, 1, 0, %p9;
$L__BB0_14:
	mul.lo.s32 	%r25, %r12, %r1;
	cvt.s64.s32 	%rd6, %r25;
	cvta.to.global.u64 	%rd7, %rd2;
	add.s64 	%rd8, %rd7, %rd6;
	cvt.u16.u32 	%rs6, %r26;
	add.s16 	%rs7, %rs6, 48;
	st.global.u8 	[%rd8], %rs7;
	mov.b16 	%rs8, 0;
	st.global.u8 	[%rd8+1], %rs8;
	mov.b16 	%rs9, 10;
	st.global.u8 	[%rd8+2], %rs9;
$L__BB0_15:
	ret;

}


// ===== COMPILED SASS (sm_100) =====

	.target	sm_100

	.elftype	@"ET_EXEC"


//--------------------- .note.nv.tkinfo           --------------------------
	.section	.note.nv.tkinfo,"",@"SHT_NOTE"
	.sectionflags	@"SHF_NOTE_NV_TKINFO"
	.tkinfo
        /*0018*/ 	.word	0x00000002
        /*0030*/ 	.string	""
        /*0030*/ 	.string	"ptxas"
        /*0030*/ 	.string	"Cuda compilation tools, release 13.0, V13.0.88"
        /*0030*/ 	.string	"Build cuda_13.0.r13.0/compiler.36424714_0"
        /*0030*/ 	.string	"-arch sm_100 -m 64 "



//--------------------- .note.nv.cuinfo           --------------------------
	.section	.note.nv.cuinfo,"",@"SHT_NOTE"
	.sectionflags	@"SHF_NOTE_NV_CUINFO"
        /*0018*/ 	.short	0x0002
        /*001a*/ 	.short	0x0064
        /*001c*/ 	.short	0x0082
	.zero		2


//--------------------- .nv.info                  --------------------------
	.section	.nv.info,"",@"SHT_CUDA_INFO"
	.align	4


	//----- nvinfo : EIATTR_REGCOUNT
	.align		4
        /*0000*/ 	.byte	0x04, 0x2f
        /*0002*/ 	.short	(.L_1 - .L_0)
	.align		4
.L_0:
        /*0004*/ 	.word	index@(_Z17evaluateLogicGatePciS_ii)
        /*0008*/ 	.word	0x0000000c


	//----- nvinfo : EIATTR_FRAME_SIZE
	.align		4
.L_1:
        /*000c*/ 	.byte	0x04, 0x11
        /*000e*/ 	.short	(.L_3 - .L_2)
	.align		4
.L_2:
        /*0010*/ 	.word	index@(_Z17evaluateLogicGatePciS_ii)
        /*0014*/ 	.word	0x00000000


	//----- nvinfo : EIATTR_MIN_STACK_SIZE
	.align		4
.L_3:
        /*0018*/ 	.byte	0x04, 0x12
        /*001a*/ 	.short	(.L_5 - .L_4)
	.align		4
.L_4:
        /*001c*/ 	.word	index@(_Z17evaluateLogicGatePciS_ii)
        /*0020*/ 	.word	0x00000000
.L_5:


//--------------------- .nv.compat                --------------------------
	.section	.nv.compat,"",@"SHT_CUDA_COMPAT_INFO"
	.align	4
        /*0000*/ 	.byte	0x02, 0x09, 0x00, 0x00, 0x02, 0x02, 0x01, 0x00, 0x02, 0x05, 0x05, 0x00, 0x03, 0x07, 0x01, 0x01
        /*0010*/ 	.byte	0x02, 0x03, 0x00, 0x00, 0x02, 0x06, 0x01, 0x00, 0x04, 0x0b, 0x08, 0x00, 0x09, 0x00, 0x00, 0x00
        /*0020*/ 	.byte	0x00, 0x00, 0x00, 0x00


//--------------------- .nv.info._Z17evaluateLogicGatePciS_ii --------------------------
	.section	.nv.info._Z17evaluateLogicGatePciS_ii,"",@"SHT_CUDA_INFO"
	.sectionflags	@""
	.align	4


	//----- nvinfo : EIATTR_CUDA_API_VERSION
	.align		4
        /*0000*/ 	.byte	0x04, 0x37
        /*0002*/ 	.short	(.L_7 - .L_6)
.L_6:
        /*0004*/ 	.word	0x00000082


	//----- nvinfo : EIATTR_KPARAM_INFO
	.align		4
.L_7:
        /*0008*/ 	.byte	0x04, 0x17
        /*000a*/ 	.short	(.L_9 - .L_8)
.L_8:
        /*000c*/ 	.word	0x00000000
        /*0010*/ 	.short	0x0004
        /*0012*/ 	.short	0x001c
        /*0014*/ 	.byte	0x00, 0xf0, 0x11, 0x00


	//----- nvinfo : EIATTR_KPARAM_INFO
	.align		4
.L_9:
        /*0018*/ 	.byte	0x04, 0x17
        /*001a*/ 	.short	(.L_11 - .L_10)
.L_10:
        /*001c*/ 	.word	0x00000000
        /*0020*/ 	.short	0x0003
        /*0022*/ 	.short	0x0018
        /*0024*/ 	.byte	0x00, 0xf0, 0x11, 0x00


	//----- nvinfo : EIATTR_KPARAM_INFO
	.align		4
.L_11:
        /*0028*/ 	.byte	0x04, 0x17
        /*002a*/ 	.short	(.L_13 - .L_12)
.L_12:
        /*002c*/ 	.word	0x00000000
        /*0030*/ 	.short	0x0002
        /*0032*/ 	.short	0x0010
        /*0034*/ 	.byte	0x00, 0xf5, 0x21, 0x00


	//----- nvinfo : EIATTR_KPARAM_INFO
	.align		4
.L_13:
        /*0038*/ 	.byte	0x04, 0x17
        /*003a*/ 	.short	(.L_15 - .L_14)
.L_14:
        /*003c*/ 	.word	0x00000000
        /*0040*/ 	.short	0x0001
        /*0042*/ 	.short	0x0008
        /*0044*/ 	.byte	0x00, 0xf0, 0x11, 0x00


	//----- nvinfo : EIATTR_KPARAM_INFO
	.align		4
.L_15:
        /*0048*/ 	.byte	0x04, 0x17
        /*004a*/ 	.short	(.L_17 - .L_16)
.L_16:
        /*004c*/ 	.word	0x00000000
        /*0050*/ 	.short	0x0000
        /*0052*/ 	.short	0x0000
        /*0054*/ 	.byte	0x00, 0xf5, 0x21, 0x00


	//----- nvinfo : EIATTR_SPARSE_MMA_MASK
	.align		4
.L_17:
        /*0058*/ 	.byte	0x03, 0x50
        /*005a*/ 	.short	0x0000


	//----- nvinfo : EIATTR_MAXREG_COUNT
	.align		4
        /*005c*/ 	.byte	0x03, 0x1b
        /*005e*/ 	.short	0x00ff


	//----- nvinfo : EIATTR_MERCURY_ISA_VERSION
	.align		4
        /*0060*/ 	.byte	0x03, 0x5f
        /*0062*/ 	.short	0x0101


	//----- nvinfo : EIATTR_VRC_CTA_INIT_COUNT
	.align		4
        /*0064*/ 	.byte	0x02, 0x4a
	.zero		1
	.zero		1


	//----- nvinfo : EIATTR_EXIT_INSTR_OFFSETS
	.align		4
        /*0068*/ 	.byte	0x04, 0x1c
        /*006a*/ 	.short	(.L_19 - .L_18)


	//   ....[0]....
.L_18:
        /*006c*/ 	.word	0x00000070


	//   ....[1]....
        /*0070*/ 	.word	0x000003f0


	//----- nvinfo : EIATTR_CRS_STACK_SIZE
	.align		4
.L_19:
        /*0074*/ 	.byte	0x04, 0x1e
        /*0076*/ 	.short	(.L_21 - .L_20)
.L_20:
        /*0078*/ 	.word	0x00000000


	//----- nvinfo : EIATTR_CBANK_PARAM_SIZE
	.align		4
.L_21:
        /*007c*/ 	.byte	0x03, 0x19
        /*007e*/ 	.short	0x0020


	//----- nvinfo : EIATTR_PARAM_CBANK
	.align		4
        /*0080*/ 	.byte	0x04, 0x0a
        /*0082*/ 	.short	(.L_23 - .L_22)
	.align		4
.L_22:
        /*0084*/ 	.word	index@(.nv.constant0._Z17evaluateLogicGatePciS_ii)
        /*0088*/ 	.short	0x0380
        /*008a*/ 	.short	0x0020


	//----- nvinfo : EIATTR_SW_WAR
	.align		4
.L_23:
        /*008c*/ 	.byte	0x04, 0x36
        /*008e*/ 	.short	(.L_25 - .L_24)
.L_24:
        /*0090*/ 	.word	0x00000008
.L_25:


//--------------------- .nv.callgraph             --------------------------
	.section	.nv.callgraph,"",@"SHT_CUDA_CALLGRAPH"
	.align	4
	.sectionentsize	8
	.align		4
        /*0000*/ 	.word	0x00000000
	.align		4
        /*0004*/ 	.word	0xffffffff
	.align		4
        /*0008*/ 	.word	0x00000000
	.align		4
        /*000c*/ 	.word	0xfffffffe
	.align		4
        /*0010*/ 	.word	0x00000000
	.align		4
        /*0014*/ 	.word	0xfffffffd
	.align		4
        /*0018*/ 	.word	0x00000000
	.align		4
        /*001c*/ 	.word	0xfffffffc


//--------------------- .text._Z17evaluateLogicGatePciS_ii --------------------------
	.section	.text._Z17evaluateLogicGatePciS_ii,"ax",@progbits
	.align	128
        .global         _Z17evaluateLogicGatePciS_ii
        .type           _Z17evaluateLogicGatePciS_ii,@function
        .size           _Z17evaluateLogicGatePciS_ii,(.L_x_8 - _Z17evaluateLogicGatePciS_ii)
        .other          _Z17evaluateLogicGatePciS_ii,@"STO_CUDA_ENTRY STV_DEFAULT"
_Z17evaluateLogicGatePciS_ii:
.text._Z17evaluateLogicGatePciS_ii:
[----:B------:R-:W-:Y:S01]  /*0000*/  LDC R1, c[0x0][0x37c] ;  /* 0x0000df00ff017b82 */ /* 0x000fe20000000800 */
[----:B------:R-:W0:Y:S07]  /*0010*/  S2R R0, SR_TID.X ;  /* 0x0000000000007919 */ /* 0x000e2e0000002100 */
[----:B------:R-:W0:Y:S01]  /*0020*/  S2UR UR4, SR_CTAID.X ;  /* 0x00000000000479c3 */ /* 0x000e220000002500 */
[----:B------:R-:W1:Y:S07]  /*0030*/  LDCU UR5, c[0x0][0x388] ;  /* 0x00007100ff0577ac */ /* 0x000e6e0008000800 */
[----:B------:R-:W0:Y:S02]  /*0040*/  LDC R3, c[0x0][0x360] ;  /* 0x0000d800ff037b82 */ /* 0x000e240000000800 */
[----:B0-----:R-:W-:-:S05]  /*0050*/  IMAD R0, R3, UR4, R0 ;  /* 0x0000000403007c24 */ /* 0x001fca000f8e0200 */
[----:B-1----:R-:W-:-:S13]  /*0060*/  ISETP.GE.AND P0, PT, R0, UR5, PT ;  /* 0x0000000500007c0c */ /* 0x002fda000bf06270 */
[----:B------:R-:W-:Y:S05]  /*0070*/  @P0 EXIT ;  /* 0x000000000000094d */ /* 0x000fea0003800000 */
[----:B------:R-:W0:Y:S01]  /*0080*/  LDCU UR6, c[0x0][0x398] ;  /* 0x00007300ff0677ac */ /* 0x000e220008000800 */
[----:B------:R-:W1:Y:S01]  /*0090*/  LDCU.64 UR8, c[0x0][0x380] ;  /* 0x00007000ff0877ac */ /* 0x000e620008000a00 */
[----:B------:R-:W2:Y:S01]  /*00a0*/  LDCU.64 UR4, c[0x0][0x358] ;  /* 0x00006b00ff0477ac */ /* 0x000ea20008000a00 */
[----:B0-----:R-:W-:-:S05]  /*00b0*/  IMAD R3, R0, UR6, RZ ;  /* 0x0000000600037c24 */ /* 0x001fca000f8e02ff */
[----:B-1----:R-:W-:-:S04]  /*00c0*/  IADD3 R2, P0, PT, R3, UR8, RZ ;  /* 0x0000000803027c10 */ /* 0x002fc8000ff1e0ff */
[----:B------:R-:W-:-:S05]  /*00d0*/  LEA.HI.X.SX32 R3, R3, UR9, 0x1, P0 ;  /* 0x0000000903037c11 */ /* 0x000fca00080f0eff */
[----:B--2---:R-:W2:Y:S04]  /*00e0*/  LDG.E.U8 R8, desc[UR4][R2.64+0x4] ;  /* 0x0000040402087981 */ /* 0x004ea8000c1e1100 */
[----:B------:R-:W3:Y:S04]  /*00f0*/  LDG.E.U8 R4, desc[UR4][R2.64] ;  /* 0x0000000402047981 */ /* 0x000ee8000c1e1100 */
[----:B------:R-:W4:Y:S01]  /*0100*/  LDG.E.U8 R7, desc[UR4][R2.64+0x2] ;  /* 0x0000020402077981 */ /* 0x000f22000c1e1100 */
[----:B------:R-:W-:Y:S01]  /*0110*/  BSSY.RECONVERGENT B0, `(.L_x_0) ;  /* 0x0000022000007945 */ /* 0x000fe20003800200 */
[----:B------:R-:W-:Y:S01]  /*0120*/  IMAD.MOV.U32 R9, RZ, RZ, RZ ;  /* 0x000000ffff097224 */ /* 0x000fe200078e00ff */
[----:B--2---:R-:W-:-:S02]  /*0130*/  ISETP.GT.AND P0, PT, R8, 0x32, PT ;  /* 0x000000320800780c */ /* 0x004fc40003f04270 */
[----:B---3--:R-:W-:Y:S02]  /*0140*/  PRMT R5, R4, 0x8880, RZ ;  /* 0x0000888004057816 */ /* 0x008fe400000000ff */
[----:B----4-:R-:W-:-:S03]  /*0150*/  PRMT R6, R7, 0x8880, RZ ;  /* 0x0000888007067816 */ /* 0x010fc600000000ff */
[----:B------:R-:W-:Y:S02]  /*0160*/  VIADD R5, R5, 0xffffffd0 ;  /* 0xffffffd005057836 */ /* 0x000fe40000000000 */
[----:B------:R-:W-:-:S04]  /*0170*/  VIADD R6, R6, 0xffffffd0 ;  /* 0xffffffd006067836 */ /* 0x000fc80000000000 */
[----:B------:R-:W-:Y:S05]  /*0180*/  @P0 BRA `(.L_x_1) ;  /* 0x0000000000340947 */ /* 0x000fea0003800000 */
[----:B------:R-:W-:-:S13]  /*0190*/  ISETP.NE.AND P0, PT, R8, 0x30, PT ;  /* 0x000000300800780c */ /* 0x000fda0003f05270 */
[----:B------:R-:W-:Y:S05]  /*01a0*/  @!P0 BRA `(.L_x_2) ;  /* 0x0000000000248947 */ /* 0x000fea0003800000 */
[----:B------:R-:W-:-:S13]  /*01b0*/  ISETP.NE.AND P0, PT, R8, 0x31, PT ;  /* 0x000000310800780c */ /* 0x000fda0003f05270 */
[----:B------:R-:W-:Y:S05]  /*01c0*/  @!P0 BRA `(.L_x_3) ;  /* 0x0000000000148947 */ /* 0x000fea0003800000 */
[----:B------:R-:W-:-:S13]  /*01d0*/  ISETP.NE.AND P0, PT, R8, 0x32, PT ;  /* 0x000000320800780c */ /* 0x000fda0003f05270 */
[----:B------:R-:W-:Y:S05]  /*01e0*/  @P0 BRA `(.L_x_4) ;  /* 0x0000000000500947 */ /* 0x000fea0003800000 */
[----:B------:R-:W-:-:S04]  /*01f0*/  LOP3.LUT P0, RZ, R6, R5, RZ, 0xc0, !PT ;  /* 0x0000000506ff7212 */ /* 0x000fc8000780c0ff */
[----:B------:R-:W-:Y:S01]  /*0200*/  SEL R9, RZ, 0x1, P0 ;  /* 0x00000001ff097807 */ /* 0x000fe20000000000 */
[----:B------:R-:W-:Y:S08]  /*0210*/  BRA `(.L_x_4) ;  /* 0x0000000000447947 */ /* 0x000ff00003800000 */
.L_x_3:
[----:B------:R-:W-:Y:S01]  /*0220*/  LOP3.LUT R9, R6, R5, RZ, 0xfc, !PT ;  /* 0x0000000506097212 */ /* 0x000fe200078efcff */
[----:B------:R-:W-:Y:S06]  /*0230*/  BRA `(.L_x_4) ;  /* 0x00000000003c7947 */ /* 0x000fec0003800000 */
.L_x_2:
[----:B------:R-:W-:Y:S01]  /*0240*/  LOP3.LUT R9, R6, R5, RZ, 0xc0, !PT ;  /* 0x0000000506097212 */ /* 0x000fe200078ec0ff */
[----:B------:R-:W-:Y:S06]  /*0250*/  BRA `(.L_x_4) ;  /* 0x0000000000347947 */ /* 0x000fec0003800000 */
.L_x_1:
        /* <DEDUP_REMOVED lines=9> */
.L_x_6:
[----:B------:R-:W-:Y:S01]  /*02f0*/  LOP3.LUT R9, R6, R5, RZ, 0x3c, !PT ;  /* 0x0000000506097212 */ /* 0x000fe200078e3cff */
[----:B------:R-:W-:Y:S06]  /*0300*/  BRA `(.L_x_4) ;  /* 0x0000000000087947 */ /* 0x000fec0003800000 */
.L_x_5:
[----:B------:R-:W-:-:S04]  /*0310*/  ISETP.NE.AND P0, PT, R4, R7, PT ;  /* 0x000000070400720c */ /* 0x000fc80003f05270 */
[----:B------:R-:W-:-:S09]  /*0320*/  SEL R9, RZ, 0x1, P0 ;  /* 0x00000001ff097807 */ /* 0x000fd20000000000 */
.L_x_4:
[----:B------:R-:W-:Y:S05]  /*0330*/  BSYNC.RECONVERGENT B0 ;  /* 0x0000000000007941 */ /* 0x000fea0003800200 */
.L_x_0:
[----:B------:R-:W0:Y:S01]  /*0340*/  LDCU UR6, c[0x0][0x39c] ;  /* 0x00007380ff0677ac */ /* 0x000e220008000800 */
[----:B------:R-:W-:Y:S02]  /*0350*/  IMAD.MOV.U32 R4, RZ, RZ, 0xa ;  /* 0x0000000aff047424 */ /* 0x000fe400078e00ff */
[----:B------:R-:W-:Y:S01]  /*0360*/  VIADD R9, R9, 0x30 ;  /* 0x0000003009097836 */ /* 0x000fe20000000000 */
[----:B------:R-:W1:Y:S01]  /*0370*/  LDCU.64 UR8, c[0x0][0x390] ;  /* 0x00007200ff0877ac */ /* 0x000e620008000a00 */
[----:B0-----:R-:W-:-:S05]  /*0380*/  IMAD R0, R0, UR6, RZ ;  /* 0x0000000600007c24 */ /* 0x001fca000f8e02ff */
[----:B-1----:R-:W-:-:S04]  /*0390*/  IADD3 R2, P0, PT, R0, UR8, RZ ;  /* 0x0000000800027c10 */ /* 0x002fc8000ff1e0ff */
[----:B------:R-:W-:Y:S02]  /*03a0*/  LEA.HI.X.SX32 R3, R0, UR9, 0x1, P0 ;  /* 0x0000000900037c11 */ /* 0x000fe400080f0eff */
[----:B------:R-:W-:-:S03]  /*03b0*/  PRMT R0, R4, 0x7610, R0 ;  /* 0x0000761004007816 */ /* 0x000fc60000000000 */
[----:B------:R-:W-:Y:S04]  /*03c0*/  STG.E.U8 desc[UR4][R2.64], R9 ;  /* 0x0000000902007986 */ /* 0x000fe8000c101104 */
[----:B------:R-:W-:Y:S04]  /*03d0*/  STG.E.U8 desc[UR4][R2.64+0x2], R0 ;  /* 0x0000020002007986 */ /* 0x000fe8000c101104 */
[----:B------:R-:W-:Y:S01]  /*03e0*/  STG.E.U8 desc[UR4][R2.64+0x1], RZ ;  /* 0x000001ff02007986 */ /* 0x000fe2000c101104 */
[----:B------:R-:W-:Y:S05]  /*03f0*/  EXIT ;  /* 0x000000000000794d */ /* 0x000fea0003800000 */
.L_x_7:
[----:B------:R-:W-:-:S00]  /*0400*/  BRA `(.L_x_7) ;  /* 0xfffffffc00fc7947 */ /* 0x000fc0000383ffff */
[----:B------:R-:W-:-:S00]  /*0410*/  NOP ;  /* 0x0000000000007918 */ /* 0x000fc00000000000 */
        /* <DEDUP_REMOVED lines=14> */
.L_x_8:


//--------------------- .nv.shared.reserved.0     --------------------------
	.section	.nv.shared.reserved.0,"aw",@nobits
	.weak		__nv_reservedSMEM_offset_0_alias
	.size		__nv_reservedSMEM_offset_0_alias, 0, 64
	.other		__nv_reservedSMEM_offset_0_alias,@"STO_CUDA_RESERVED_SHARED STV_DEFAULT"
__nv_reservedSMEM_offset_0_alias:
	.zero		0
	.zero		64


//--------------------- .nv.constant0._Z17evaluateLogicGatePciS_ii --------------------------
	.section	.nv.constant0._Z17evaluateLogicGatePciS_ii,"a",@progbits
	.sectionflags	@""
	.align	4
.nv.constant0._Z17evaluateLogicGatePciS_ii:
	.zero		928


//--------------------- SYMBOLS --------------------------

	.type		.nv.reservedSmem.offset0,@object
	.size		.nv.reservedSmem.offset0,0x4
